//
// Generated by NVIDIA NVVM Compiler
//
// Compiler Build ID: CL-36424714
// Cuda compilation tools, release 13.0, V13.0.88
// Based on NVVM 20.0.0
//

.version 9.0
.target sm_100
.address_size 64

	// .globl	_Z6jumblePhhmh

.visible .entry _Z6jumblePhhmh(
	.param .u64 .ptr .align 1 _Z6jumblePhhmh_param_0,
	.param .u8 _Z6jumblePhhmh_param_1,
	.param .u64 _Z6jumblePhhmh_param_2,
	.param .u8 _Z6jumblePhhmh_param_3
)
{
	.reg .b16 	%rs<5>;
	.reg .b32 	%r<11>;
	.reg .b64 	%rd<11>;

	ld.param.u64 	%rd1, [_Z6jumblePhhmh_param_0];
	ld.param.u8 	%rs1, [_Z6jumblePhhmh_param_1];
	ld.param.u8 	%rs2, [_Z6jumblePhhmh_param_3];
	cvta.to.global.u64 	%rd2, %rd1;
	shl.b16 	%rs3, %rs1, 3;
	rem.u16 	%rs4, %rs2, %rs3;
	cvt.u64.u16 	%rd3, %rs4;
	mov.u32 	%r1, %ctaid.x;
	mov.u32 	%r2, %ntid.x;
	mov.u32 	%r3, %tid.x;
	mad.lo.s32 	%r4, %r1, %r2, %r3;
	cvt.u32.u16 	%r5, %rs1;
	mul.lo.s32 	%r6, %r4, %r5;
	cvt.u64.u32 	%rd4, %r6;
	add.s64 	%rd5, %rd2, %rd4;
	ld.global.u8 	%rd6, [%rd5];
	cvt.u32.u16 	%r7, %rs4;
	shr.u64 	%rd7, %rd6, %r7;
	mul.wide.u32 	%rd8, %r5, 8;
	cvt.u32.u64 	%r8, %rd3;
	cvt.u32.u64 	%r9, %rd8;
	sub.s32 	%r10, %r9, %r8;
	shl.b64 	%rd9, %rd6, %r10;
	or.b64  	%rd10, %rd9, %rd7;
	st.global.u8 	[%rd5], %rd10;
	ret;

}
	// .globl	_Z8unjumblePhhmh
.visible .entry _Z8unjumblePhhmh(
	.param .u64 .ptr .align 1 _Z8unjumblePhhmh_param_0,
	.param .u8 _Z8unjumblePhhmh_param_1,
	.param .u64 _Z8unjumblePhhmh_param_2,
	.param .u8 _Z8unjumblePhhmh_param_3
)
{
	.reg .b16 	%rs<5>;
	.reg .b32 	%r<11>;
	.reg .b64 	%rd<11>;

	ld.param.u64 	%rd1, [_Z8unjumblePhhmh_param_0];
	ld.param.u8 	%rs1, [_Z8unjumblePhhmh_param_1];
	ld.param.u8 	%rs2, [_Z8unjumblePhhmh_param_3];
	cvta.to.global.u64 	%rd2, %rd1;
	shl.b16 	%rs3, %rs1, 3;
	rem.u16 	%rs4, %rs2, %rs3;
	cvt.u64.u16 	%rd3, %rs4;
	mov.u32 	%r1, %ctaid.x;
	mov.u32 	%r2, %ntid.x;
	mov.u32 	%r3, %tid.x;
	mad.lo.s32 	%r4, %r1, %r2, %r3;
	cvt.u32.u16 	%r5, %rs1;
	mul.lo.s32 	%r6, %r4, %r5;
	cvt.u64.u32 	%rd4, %r6;
	add.s64 	%rd5, %rd2, %rd4;
	ld.global.u8 	%rd6, [%rd5];
	cvt.u32.u16 	%r7, %rs4;
	shl.b64 	%rd7, %rd6, %r7;
	mul.wide.u32 	%rd8, %r5, 8;
	cvt.u32.u64 	%r8, %rd3;
	cvt.u32.u64 	%r9, %rd8;
	sub.s32 	%r10, %r9, %r8;
	shr.u64 	%rd9, %rd6, %r10;
	or.b64  	%rd10, %rd9, %rd7;
	st.global.u8 	[%rd5], %rd10;
	ret;

}


// ===== COMPILED SASS (sm_100) =====

	.target	sm_100

	.elftype	@"ET_EXEC"


//--------------------- .note.nv.tkinfo           --------------------------
	.section	.note.nv.tkinfo,"",@"SHT_NOTE"
	.sectionflags	@"SHF_NOTE_NV_TKINFO"
	.tkinfo
        /*0018*/ 	.word	0x00000002
        /*0030*/ 	.string	""
        /*0030*/ 	.string	"ptxas"
        /*0030*/ 	.string	"Cuda compilation tools, release 13.0, V13.0.88"
        /*0030*/ 	.string	"Build cuda_13.0.r13.0/compiler.36424714_0"
        /*0030*/ 	.string	"-arch sm_100 -m 64 "



//--------------------- .note.nv.cuinfo           --------------------------
	.section	.note.nv.cuinfo,"",@"SHT_NOTE"
	.sectionflags	@"SHF_NOTE_NV_CUINFO"
        /*0018*/ 	.short	0x0002
        /*001a*/ 	.short	0x0064
        /*001c*/ 	.short	0x0082
	.zero		2


//--------------------- .nv.info                  --------------------------
	.section	.nv.info,"",@"SHT_CUDA_INFO"
	.align	4


	//----- nvinfo : EIATTR_REGCOUNT
	.align		4
        /*0000*/ 	.byte	0x04, 0x2f
        /*0002*/ 	.short	(.L_1 - .L_0)
	.align		4
.L_0:
        /*0004*/ 	.word	index@(_Z6jumblePhhmh)
        /*0008*/ 	.word	0x0000000c


	//----- nvinfo : EIATTR_FRAME_SIZE
	.align		4
.L_1:
        /*000c*/ 	.byte	0x04, 0x11
        /*000e*/ 	.short	(.L_3 - .L_2)
	.align		4
.L_2:
        /*0010*/ 	.word	index@($__internal_1_$__cuda_sm20_rem_u16)
        /*0014*/ 	.word	0x00000000


	//----- nvinfo : EIATTR_FRAME_SIZE
	.align		4
.L_3:
        /*0018*/ 	.byte	0x04, 0x11
        /*001a*/ 	.short	(.L_5 - .L_4)
	.align		4
.L_4:
        /*001c*/ 	.word	index@(_Z6jumblePhhmh)
        /*0020*/ 	.word	0x00000000


	//----- nvinfo : EIATTR_REGCOUNT
	.align		4
.L_5:
        /*0024*/ 	.byte	0x04, 0x2f
        /*0026*/ 	.short	(.L_7 - .L_6)
	.align		4
.L_6:
        /*0028*/ 	.word	index@(_Z8unjumblePhhmh)
        /*002c*/ 	.word	0x0000000c


	//----- nvinfo : EIATTR_FRAME_SIZE
	.align		4
.L_7:
        /*0030*/ 	.byte	0x04, 0x11
        /*0032*/ 	.short	(.L_9 - .L_8)
	.align		4
.L_8:
        /*0034*/ 	.word	index@($__internal_0_$__cuda_sm20_rem_u16)
        /*0038*/ 	.word	0x00000000


	//----- nvinfo : EIATTR_FRAME_SIZE
	.align		4
.L_9:
        /*003c*/ 	.byte	0x04, 0x11
        /*003e*/ 	.short	(.L_11 - .L_10)
	.align		4
.L_10:
        /*0040*/ 	.word	index@(_Z8unjumblePhhmh)
        /*0044*/ 	.word	0x00000000


	//----- nvinfo : EIATTR_MIN_STACK_SIZE
	.align		4
.L_11:
        /*0048*/ 	.byte	0x04, 0x12
        /*004a*/ 	.short	(.L_13 - .L_12)
	.align		4
.L_12:
        /*004c*/ 	.word	index@(_Z8unjumblePhhmh)
        /*0050*/ 	.word	0x00000000


	//----- nvinfo : EIATTR_MIN_STACK_SIZE
	.align		4
.L_13:
        /*0054*/ 	.byte	0x04, 0x12
        /*0056*/ 	.short	(.L_15 - .L_14)
	.align		4
.L_14:
        /*0058*/ 	.word	index@(_Z6jumblePhhmh)
        /*005c*/ 	.word	0x00000000
.L_15:


//--------------------- .nv.compat                --------------------------
	.section	.nv.compat,"",@"SHT_CUDA_COMPAT_INFO"
	.align	4
        /*0000*/ 	.byte	0x02, 0x09, 0x00, 0x00, 0x02, 0x02, 0x01, 0x00, 0x02, 0x05, 0x05, 0x00, 0x03, 0x07, 0x01, 0x01
        /*0010*/ 	.byte	0x02, 0x03, 0x00, 0x00, 0x02, 0x06, 0x01, 0x00, 0x04, 0x0b, 0x08, 0x00, 0x01, 0x00, 0x00, 0x00
        /*0020*/ 	.byte	0x00, 0x00, 0x00, 0x00


//--------------------- .nv.info._Z8unjumblePhhmh --------------------------
	.section	.nv.info._Z8unjumblePhhmh,"",@"SHT_CUDA_INFO"
	.sectionflags	@""
	.align	4


	//----- nvinfo : EIATTR_CUDA_API_VERSION
	.align		4
        /*0000*/ 	.byte	0x04, 0x37
        /*0002*/ 	.short	(.L_17 - .L_16)
.L_16:
        /*0004*/ 	.word	0x00000082


	//----- nvinfo : EIATTR_KPARAM_INFO
	.align		4
.L_17:
        /*0008*/ 	.byte	0x04, 0x17
        /*000a*/ 	.short	(.L_19 - .L_18)
.L_18:
        /*000c*/ 	.word	0x00000000
        /*0010*/ 	.short	0x0003
        /*0012*/ 	.short	0x0018
        /*0014*/ 	.byte	0x00, 0xf0, 0x05, 0x00


	//----- nvinfo : EIATTR_KPARAM_INFO
	.align		4
.L_19:
        /*0018*/ 	.byte	0x04, 0x17
        /*001a*/ 	.short	(.L_21 - .L_20)
.L_20:
        /*001c*/ 	.word	0x00000000
        /*0020*/ 	.short	0x0002
        /*0022*/ 	.short	0x0010
        /*0024*/ 	.byte	0x00, 0xf0, 0x21, 0x00


	//----- nvinfo : EIATTR_KPARAM_INFO
	.align		4
.L_21:
        /*0028*/ 	.byte	0x04, 0x17
        /*002a*/ 	.short	(.L_23 - .L_22)
.L_22:
        /*002c*/ 	.word	0x00000000
        /*0030*/ 	.short	0x0001
        /*0032*/ 	.short	0x0008
        /*0034*/ 	.byte	0x00, 0xf0, 0x05, 0x00


	//----- nvinfo : EIATTR_KPARAM_INFO
	.align		4
.L_23:
        /*0038*/ 	.byte	0x04, 0x17
        /*003a*/ 	.short	(.L_25 - .L_24)
.L_24:
        /*003c*/ 	.word	0x00000000
        /*0040*/ 	.short	0x0000
        /*0042*/ 	.short	0x0000
        /*0044*/ 	.byte	0x00, 0xf5, 0x21, 0x00


	//----- nvinfo : EIATTR_SPARSE_MMA_MASK
	.align		4
.L_25:
        /*0048*/ 	.byte	0x03, 0x50
        /*004a*/ 	.short	0x0000


	//----- nvinfo : EIATTR_MAXREG_COUNT
	.align		4
        /*004c*/ 	.byte	0x03, 0x1b
        /*004e*/ 	.short	0x00ff


	//----- nvinfo : EIATTR_MERCURY_ISA_VERSION
	.align		4
        /*0050*/ 	.byte	0x03, 0x5f
        /*0052*/ 	.short	0x0101


	//----- nvinfo : EIATTR_VRC_CTA_INIT_COUNT
	.align		4
        /*0054*/ 	.byte	0x02, 0x4a
	.zero		1
	.zero		1


	//----- nvinfo : EIATTR_EXIT_INSTR_OFFSETS
	.align		4
        /*0058*/ 	.byte	0x04, 0x1c
        /*005a*/ 	.short	(.L_27 - .L_26)


	//   ....[0]....
.L_26:
        /*005c*/ 	.word	0x00000180


	//----- nvinfo : EIATTR_CRS_STACK_SIZE
	.align		4
.L_27:
        /*0060*/ 	.byte	0x04, 0x1e
        /*0062*/ 	.short	(.L_29 - .L_28)
.L_28:
        /*0064*/ 	.word	0x00000000


	//----- nvinfo : EIATTR_CBANK_PARAM_SIZE
	.align		4
.L_29:
        /*0068*/ 	.byte	0x03, 0x19
        /*006a*/ 	.short	0x0019


	//----- nvinfo : EIATTR_PARAM_CBANK
	.align		4
        /*006c*/ 	.byte	0x04, 0x0a
        /*006e*/ 	.short	(.L_31 - .L_30)
	.align		4
.L_30:
        /*0070*/ 	.word	index@(.nv.constant0._Z8unjumblePhhmh)
        /*0074*/ 	.short	0x0380
        /*0076*/ 	.short	0x0019


	//----- nvinfo : EIATTR_SW_WAR
	.align		4
.L_31:
        /*0078*/ 	.byte	0x04, 0x36
        /*007a*/ 	.short	(.L_33 - .L_32)
.L_32:
        /*007c*/ 	.word	0x00000008
.L_33:


//--------------------- .nv.info._Z6jumblePhhmh   --------------------------
	.section	.nv.info._Z6jumblePhhmh,"",@"SHT_CUDA_INFO"
	.sectionflags	@""
	.align	4


	//----- nvinfo : EIATTR_CUDA_API_VERSION
	.align		4
        /*0000*/ 	.byte	0x04, 0x37
        /*0002*/ 	.short	(.L_35 - .L_34)
.L_34:
        /*0004*/ 	.word	0x00000082


	//----- nvinfo : EIATTR_KPARAM_INFO
	.align		4
.L_35:
        /*0008*/ 	.byte	0x04, 0x17
        /*000a*/ 	.short	(.L_37 - .L_36)
.L_36:
        /*000c*/ 	.word	0x00000000
        /*0010*/ 	.short	0x0003
        /*0012*/ 	.short	0x0018
        /*0014*/ 	.byte	0x00, 0xf0, 0x05, 0x00


	//----- nvinfo : EIATTR_KPARAM_INFO
	.align		4
.L_37:
        /*0018*/ 	.byte	0x04, 0x17
        /*001a*/ 	.short	(.L_39 - .L_38)
.L_38:
        /*001c*/ 	.word	0x00000000
        /*0020*/ 	.short	0x0002
        /*0022*/ 	.short	0x0010
        /*0024*/ 	.byte	0x00, 0xf0, 0x21, 0x00


	//----- nvinfo : EIATTR_KPARAM_INFO
	.align		4
.L_39:
        /*0028*/ 	.byte	0x04, 0x17
        /*002a*/ 	.short	(.L_41 - .L_40)
.L_40:
        /*002c*/ 	.word	0x00000000
        /*0030*/ 	.short	0x0001
        /*0032*/ 	.short	0x0008
        /*0034*/ 	.byte	0x00, 0xf0, 0x05, 0x00


	//----- nvinfo : EIATTR_KPARAM_INFO
	.align		4
.L_41:
        /*0038*/ 	.byte	0x04, 0x17
        /*003a*/ 	.short	(.L_43 - .L_42)
.L_42:
        /*003c*/ 	.word	0x00000000
        /*0040*/ 	.short	0x0000
        /*0042*/ 	.short	0x0000
        /*0044*/ 	.byte	0x00, 0xf5, 0x21, 0x00


	//----- nvinfo : EIATTR_SPARSE_MMA_MASK
	.align		4
.L_43:
        /*0048*/ 	.byte	0x03, 0x50
        /*004a*/ 	.short	0x0000


	//----- nvinfo : EIATTR_MAXREG_COUNT
	.align		4
        /*004c*/ 	.byte	0x03, 0x1b
        /*004e*/ 	.short	0x00ff


	//----- nvinfo : EIATTR_MERCURY_ISA_VERSION
	.align		4
        /*0050*/ 	.byte	0x03, 0x5f
        /*0052*/ 	.short	0x0101


	//----- nvinfo : EIATTR_VRC_CTA_INIT_COUNT
	.align		4
        /*0054*/ 	.byte	0x02, 0x4a
	.zero		1
	.zero		1


	//----- nvinfo : EIATTR_EXIT_INSTR_OFFSETS
	.align		4
        /*0058*/ 	.byte	0x04, 0x1c
        /*005a*/ 	.short	(.L_45 - .L_44)


	//   ....[0]....
.L_44:
        /*005c*/ 	.word	0x00000180


	//----- nvinfo : EIATTR_CRS_STACK_SIZE
	.align		4
.L_45:
        /*0060*/ 	.byte	0x04, 0x1e
        /*0062*/ 	.short	(.L_47 - .L_46)
.L_46:
        /*0064*/ 	.word	0x00000000


	//----- nvinfo : EIATTR_CBANK_PARAM_SIZE
	.align		4
.L_47:
        /*0068*/ 	.byte	0x03, 0x19
        /*006a*/ 	.short	0x0019


	//----- nvinfo : EIATTR_PARAM_CBANK
	.align		4
        /*006c*/ 	.byte	0x04, 0x0a
        /*006e*/ 	.short	(.L_49 - .L_48)
	.align		4
.L_48:
        /*0070*/ 	.word	index@(.nv.constant0._Z6jumblePhhmh)
        /*0074*/ 	.short	0x0380
        /*0076*/ 	.short	0x0019


	//----- nvinfo : EIATTR_SW_WAR
	.align		4
.L_49:
        /*0078*/ 	.byte	0x04, 0x36
        /*007a*/ 	.short	(.L_51 - .L_50)
.L_50:
        /*007c*/ 	.word	0x00000008
.L_51:


//--------------------- .nv.callgraph             --------------------------
	.section	.nv.callgraph,"",@"SHT_CUDA_CALLGRAPH"
	.align	4
	.sectionentsize	8
	.align		4
        /*0000*/ 	.word	0x00000000
	.align		4
        /*0004*/ 	.word	0xffffffff
	.align		4
        /*0008*/ 	.word	0x00000000
	.align		4
        /*000c*/ 	.word	0xfffffffe
	.align		4
        /*0010*/ 	.word	0x00000000
	.align		4
        /*0014*/ 	.word	0xfffffffd
	.align		4
        /*0018*/ 	.word	0x00000000
	.align		4
        /*001c*/ 	.word	0xfffffffc


//--------------------- .text._Z8unjumblePhhmh    --------------------------
	.section	.text._Z8unjumblePhhmh,"ax",@progbits
	.align	128
        .global         _Z8unjumblePhhmh
        .type           _Z8unjumblePhhmh,@function
        .size           _Z8unjumblePhhmh,(.L_x_2 - _Z8unjumblePhhmh)
        .other          _Z8unjumblePhhmh,@"STO_CUDA_ENTRY STV_DEFAULT"
_Z8unjumblePhhmh:
.text._Z8unjumblePhhmh:
[----:B------:R-:W-:Y:S08]  /*0000*/  LDC R1, c[0x0][0x37c] ;  /* 0x0000df00ff017b82 */ /* 0x000ff00000000800 */
[----:B------:R-:W0:Y:S01]  /*0010*/  LDC.U8 R0, c[0x0][0x388] ;  /* 0x0000e200ff007b82 */ /* 0x000e220000000000 */
[----:B------:R-:W-:Y:S01]  /*0020*/  MOV R7, 0x80 ;  /* 0x0000008000077802 */ /* 0x000fe20000000f00 */
[----:B------:R-:W1:Y:S06]  /*0030*/  LDCU.64 UR4, c[0x0][0x358] ;  /* 0x00006b00ff0477ac */ /* 0x000e6c0008000a00 */
[----:B------:R-:W2:Y:S01]  /*0040*/  LDC.U8 R9, c[0x0][0x398] ;  /* 0x0000e600ff097b82 */ /* 0x000ea20000000000 */
[----:B0-----:R-:W-:-:S05]  /*0050*/  IMAD.SHL.U32 R2, R0, 0x8, RZ ;  /* 0x0000000800027824 */ /* 0x001fca00078e00ff */
[----:B-1----:R-:W-:-:S07]  /*0060*/  LOP3.LUT R2, R2, 0xffff, RZ, 0xc0, !PT ;  /* 0x0000ffff02027812 */ /* 0x002fce00078ec0ff */
[----:B--2---:R-:W-:Y:S05]  /*0070*/  CALL.REL.NOINC `($__internal_0_$__cuda_sm20_rem_u16) ;  /* 0x0000000000447944 */ /* 0x004fea0003c00000 */
[----:B------:R-:W0:Y:S01]  /*0080*/  S2R R2, SR_TID.X ;  /* 0x0000000000027919 */ /* 0x000e220000002100 */
[----:B------:R-:W0:Y:S01]  /*0090*/  S2UR UR6, SR_CTAID.X ;  /* 0x00000000000679c3 */ /* 0x000e220000002500 */
[----:B------:R-:W1:Y:S07]  /*00a0*/  LDCU.64 UR8, c[0x0][0x380] ;  /* 0x00007000ff0877ac */ /* 0x000e6e0008000a00 */
[----:B------:R-:W0:Y:S02]  /*00b0*/  LDC R3, c[0x0][0x360] ;  /* 0x0000d800ff037b82 */ /* 0x000e240000000800 */
[----:B0-----:R-:W-:-:S04]  /*00c0*/  IMAD R3, R3, UR6, R2 ;  /* 0x0000000603037c24 */ /* 0x001fc8000f8e0202 */
[----:B------:R-:W-:-:S05]  /*00d0*/  IMAD R3, R0, R3, RZ ;  /* 0x0000000300037224 */ /* 0x000fca00078e02ff */
[----:B-1----:R-:W-:-:S05]  /*00e0*/  IADD3 R2, P0, PT, R3, UR8, RZ ;  /* 0x0000000803027c10 */ /* 0x002fca000ff1e0ff */
[----:B------:R-:W-:-:S05]  /*00f0*/  IMAD.X R3, RZ, RZ, UR9, P0 ;  /* 0x00000009ff037e24 */ /* 0x000fca00080e06ff */
[----:B------:R-:W2:Y:S01]  /*0100*/  LDG.E.U8 R4, desc[UR4][R2.64] ;  /* 0x0000000402047981 */ /* 0x000ea2000c1e1100 */
[----:B------:R-:W-:-:S05]  /*0110*/  LOP3.LUT R7, R6, 0xffff, RZ, 0xc0, !PT ;  /* 0x0000ffff06077812 */ /* 0x000fca00078ec0ff */
[----:B------:R-:W-:-:S05]  /*0120*/  IMAD.MOV R5, RZ, RZ, -R7 ;  /* 0x000000ffff057224 */ /* 0x000fca00078e0a07 */
[----:B------:R-:W-:Y:S02]  /*0130*/  LEA R5, R0, R5, 0x3 ;  /* 0x0000000500057211 */ /* 0x000fe400078e18ff */
[C---:B--2---:R-:W-:Y:S02]  /*0140*/  SHF.L.U32 R0, R4.reuse, R7, RZ ;  /* 0x0000000704007219 */ /* 0x044fe400000006ff */
[----:B------:R-:W-:-:S04]  /*0150*/  SHF.R.U64 R5, R4, R5, RZ ;  /* 0x0000000504057219 */ /* 0x000fc800000012ff */
[----:B------:R-:W-:-:S05]  /*0160*/  LOP3.LUT R5, R5, R0, RZ, 0xfc, !PT ;  /* 0x0000000005057212 */ /* 0x000fca00078efcff */
[----:B------:R-:W-:Y:S01]  /*0170*/  STG.E.U8 desc[UR4][R2.64], R5 ;  /* 0x0000000502007986 */ /* 0x000fe2000c101104 */
[----:B------:R-:W-:Y:S05]  /*0180*/  EXIT ;  /* 0x000000000000794d */ /* 0x000fea0003800000 */
        .weak           $__internal_0_$__cuda_sm20_rem_u16
        .type           $__internal_0_$__cuda_sm20_rem_u16,@function
        .size           $__internal_0_$__cuda_sm20_rem_u16,(.L_x_2 - $__internal_0_$__cuda_sm20_rem_u16)
$__internal_0_$__cuda_sm20_rem_u16:
[----:B------:R-:W0:Y:S01]  /*0190*/  I2F.U16 R3, R2 ;  /* 0x0000000200037306 */ /* 0x000e220000101000 */
[----:B------:R-:W-:Y:S01]  /*01a0*/  IMAD.MOV.U32 R4, RZ, RZ, 0x4b800000 ;  /* 0x4b800000ff047424 */ /* 0x000fe200078e00ff */
[C---:B0-----:R-:W-:Y:S02]  /*01b0*/  FSETP.GEU.AND P1, PT, |R3|.reuse, 1.175494350822287508e-38, PT ;  /* 0x008000000300780b */ /* 0x041fe40003f2e200 */
[----:B------:R-:W-:Y:S02]  /*01c0*/  FSETP.GT.AND P0, PT, |R3|, 8.50705917302346158658e+37, PT ;  /* 0x7e8000000300780b */ /* 0x000fe40003f04200 */
[----:B------:R-:W-:-:S04]  /*01d0*/  FSEL R4, R4, 1, !P1 ;  /* 0x3f80000004047808 */ /* 0x000fc80004800000 */
[----:B------:R-:W-:Y:S02]  /*01e0*/  FSEL R4, R4, 0.25, !P0 ;  /* 0x3e80000004047808 */ /* 0x000fe40004000000 */
[----:B------:R-:W-:-:S03]  /*01f0*/  ISETP.NE.U32.AND P0, PT, R2, RZ, PT ;  /* 0x000000ff0200720c */ /* 0x000fc60003f05070 */
[----:B------:R-:W-:Y:S02]  /*0200*/  FMUL R5, R3, R4 ;  /* 0x0000000403057220 */ /* 0x000fe40000400000 */
[----:B------:R-:W-:Y:S08]  /*0210*/  I2F.U16.RZ R3, R9 ;  /* 0x0000000900037306 */ /* 0x000ff0000010d000 */
[----:B------:R-:W0:Y:S02]  /*0220*/  MUFU.RCP R5, R5 ;  /* 0x0000000500057308 */ /* 0x000e240000001000 */
[----:B0-----:R-:W-:-:S04]  /*0230*/  FMUL R4, R4, R5 ;  /* 0x0000000504047220 */ /* 0x001fc80000400000 */
[----:B------:R-:W-:-:S04]  /*0240*/  VIADD R4, R4, 0x2 ;  /* 0x0000000204047836 */ /* 0x000fc80000000000 */
[----:B------:R-:W-:-:S06]  /*0250*/  FMUL.RZ R4, R3, R4 ;  /* 0x0000000403047220 */ /* 0x000fcc000040c000 */
[----:B------:R-:W0:Y:S02]  /*0260*/  F2I.U32.TRUNC.NTZ R4, R4 ;  /* 0x0000000400047305 */ /* 0x000e24000020f000 */
[----:B0-----:R-:W-:-:S04]  /*0270*/  LOP3.LUT R3, R4, 0xffff, RZ, 0xc0, !PT ;  /* 0x0000ffff04037812 */ /* 0x001fc800078ec0ff */
[----:B------:R-:W-:-:S05]  /*0280*/  IADD3 R3, PT, PT, -R3, RZ, RZ ;  /* 0x000000ff03037210 */ /* 0x000fca0007ffe1ff */
[----:B------:R-:W-:Y:S02]  /*0290*/  IMAD R6, R2, R3, R9 ;  /* 0x0000000302067224 */ /* 0x000fe400078e0209 */
[----:B------:R-:W-:Y:S02]  /*02a0*/  HFMA2 R3, -RZ, RZ, 0, 0 ;  /* 0x00000000ff037431 */ /* 0x000fe400000001ff */
[----:B------:R-:W-:Y:S02]  /*02b0*/  IMAD.MOV.U32 R2, RZ, RZ, R7 ;  /* 0x000000ffff027224 */ /* 0x000fe400078e0007 */
[----:B------:R-:W-:Y:S02]  /*02c0*/  @!P0 IMAD.MOV.U32 R6, RZ, RZ, -0x1 ;  /* 0xffffffffff068424 */ /* 0x000fe400078e00ff */
[----:B------:R-:W-:Y:S05]  /*02d0*/  RET.REL.NODEC R2 `(_Z8unjumblePhhmh) ;  /* 0xfffffffc02487950 */ /* 0x000fea0003c3ffff */
.L_x_0:
[----:B------:R-:W-:-:S00]  /*02e0*/  BRA `(.L_x_0) ;  /* 0xfffffffc00fc7947 */ /* 0x000fc0000383ffff */
[----:B------:R-:W-:-:S00]  /*02f0*/  NOP ;  /* 0x0000000000007918 */ /* 0x000fc00000000000 */
        /* <DEDUP_REMOVED lines=8> */
.L_x_2:


//--------------------- .text._Z6jumblePhhmh      --------------------------
	.section	.text._Z6jumblePhhmh,"ax",@progbits
	.align	128
        .global         _Z6jumblePhhmh
        .type           _Z6jumblePhhmh,@function
        .size           _Z6jumblePhhmh,(.L_x_3 - _Z6jumblePhhmh)
        .other          _Z6jumblePhhmh,@"STO_CUDA_ENTRY STV_DEFAULT"
_Z6jumblePhhmh:
.text._Z6jumblePhhmh:
[----:B------:R-:W-:Y:S08]  /*0000*/  LDC R1, c[0x0][0x37c] ;  /* 0x0000df00ff017b82 */ /* 0x000ff00000000800 */
[----:B------:R-:W0:Y:S01]  /*0010*/  LDC.U8 R0, c[0x0][0x388] ;  /* 0x0000e200ff007b82 */ /* 0x000e220000000000 */
[----:B------:R-:W-:Y:S01]  /*0020*/  MOV R7, 0x80 ;  /* 0x0000008000077802 */ /* 0x000fe20000000f00 */
[----:B------:R-:W1:Y:S06]  /*0030*/  LDCU.64 UR4, c[0x0][0x358] ;  /* 0x00006b00ff0477ac */ /* 0x000e6c0008000a00 */
[----:B------:R-:W2:Y:S01]  /*0040*/  LDC.U8 R9, c[0x0][0x398] ;  /* 0x0000e600ff097b82 */ /* 0x000ea20000000000 */
[----:B0-----:R-:W-:-:S05]  /*0050*/  IMAD.SHL.U32 R2, R0, 0x8, RZ ;  /* 0x0000000800027824 */ /* 0x001fca00078e00ff */
[----:B-1----:R-:W-:-:S07]  /*0060*/  LOP3.LUT R2, R2, 0xffff, RZ, 0xc0, !PT ;  /* 0x0000ffff02027812 */ /* 0x002fce00078ec0ff */
[----:B--2---:R-:W-:Y:S05]  /*0070*/  CALL.REL.NOINC `($__internal_1_$__cuda_sm20_rem_u16) ;  /* 0x0000000000447944 */ /* 0x004fea0003c00000 */
        /* <DEDUP_REMOVED lines=12> */
[C---:B--2---:R-:W-:Y:S02]  /*0140*/  SHF.R.U64 R0, R4.reuse, R7, RZ ;  /* 0x0000000704007219 */ /* 0x044fe400000012ff */
[----:B------:R-:W-:-:S04]  /*0150*/  SHF.L.U32 R5, R4, R5, RZ ;  /* 0x0000000504057219 */ /* 0x000fc800000006ff */
[----:B------:R-:W-:-:S05]  /*0160*/  LOP3.LUT R5, R5, R0, RZ, 0xfc, !PT ;  /* 0x0000000005057212 */ /* 0x000fca00078efcff */
[----:B------:R-:W-:Y:S01]  /*0170*/  STG.E.U8 desc[UR4][R2.64], R5 ;  /* 0x0000000502007986 */ /* 0x000fe2000c101104 */
[----:B------:R-:W-:Y:S05]  /*0180*/  EXIT ;  /* 0x000000000000794d */ /* 0x000fea0003800000 */
        .weak           $__internal_1_$__cuda_sm20_rem_u16
        .type           $__internal_1_$__cuda_sm20_rem_u16,@function
        .size           $__internal_1_$__cuda_sm20_rem_u16,(.L_x_3 - $__internal_1_$__cuda_sm20_rem_u16)
$__internal_1_$__cuda_sm20_rem_u16:
        /* <DEDUP_REMOVED lines=20> */
[----:B------:R-:W-:Y:S05]  /*02d0*/  RET.REL.NODEC R2 `(_Z6jumblePhhmh) ;  /* 0xfffffffc02487950 */ /* 0x000fea0003c3ffff */
.L_x_1:
        /* <DEDUP_REMOVED lines=10> */
.L_x_3:


//--------------------- .nv.shared.reserved.0     --------------------------
	.section	.nv.shared.reserved.0,"aw",@nobits
	.weak		__nv_reservedSMEM_offset_0_alias
	.size		__nv_reservedSMEM_offset_0_alias, 0, 64
	.other		__nv_reservedSMEM_offset_0_alias,@"STO_CUDA_RESERVED_SHARED STV_DEFAULT"
__nv_reservedSMEM_offset_0_alias:
	.zero		0
	.zero		64


//--------------------- .nv.constant0._Z8unjumblePhhmh --------------------------
	.section	.nv.constant0._Z8unjumblePhhmh,"a",@progbits
	.sectionflags	@""
	.align	4
.nv.constant0._Z8unjumblePhhmh:
	.zero		921


//--------------------- .nv.constant0._Z6jumblePhhmh --------------------------
	.section	.nv.constant0._Z6jumblePhhmh,"a",@progbits
	.sectionflags	@""
	.align	4
.nv.constant0._Z6jumblePhhmh:
	.zero		921


//--------------------- SYMBOLS --------------------------

	.type		.nv.reservedSmem.offset0,@object
	.size		.nv.reservedSmem.offset0,0x4
